//
// Generated by NVIDIA NVVM Compiler
//
// Compiler Build ID: CL-36424714
// Cuda compilation tools, release 13.0, V13.0.88
// Based on NVVM 20.0.0
//

.version 9.0
.target sm_100
.address_size 64

	// .globl	_Z16reverseGrayLevelPhii

.visible .entry _Z16reverseGrayLevelPhii(
	.param .u64 .ptr .align 1 _Z16reverseGrayLevelPhii_param_0,
	.param .u32 _Z16reverseGrayLevelPhii_param_1,
	.param .u32 _Z16reverseGrayLevelPhii_param_2
)
{
	.reg .pred 	%p<4>;
	.reg .b16 	%rs<3>;
	.reg .b32 	%r<12>;
	.reg .b64 	%rd<5>;

	ld.param.u64 	%rd1, [_Z16reverseGrayLevelPhii_param_0];
	ld.param.u32 	%r4, [_Z16reverseGrayLevelPhii_param_1];
	ld.param.u32 	%r3, [_Z16reverseGrayLevelPhii_param_2];
	mov.u32 	%r5, %ctaid.y;
	mov.u32 	%r6, %ntid.y;
	mov.u32 	%r7, %tid.y;
	mad.lo.s32 	%r1, %r5, %r6, %r7;
	mov.u32 	%r8, %ctaid.x;
	mov.u32 	%r9, %ntid.x;
	mov.u32 	%r10, %tid.x;
	mad.lo.s32 	%r2, %r8, %r9, %r10;
	setp.ge.s32 	%p1, %r1, %r4;
	setp.ge.s32 	%p2, %r2, %r3;
	or.pred  	%p3, %p1, %p2;
	@%p3 bra 	$L__BB0_2;
	cvta.to.global.u64 	%rd2, %rd1;
	mad.lo.s32 	%r11, %r3, %r1, %r2;
	cvt.s64.s32 	%rd3, %r11;
	add.s64 	%rd4, %rd2, %rd3;
	ld.global.u8 	%rs1, [%rd4];
	not.b16 	%rs2, %rs1;
	st.global.u8 	[%rd4], %rs2;
$L__BB0_2:
	ret;

}


// ===== COMPILED SASS (sm_100) =====

	.target	sm_100

	.elftype	@"ET_EXEC"


//--------------------- .note.nv.tkinfo           --------------------------
	.section	.note.nv.tkinfo,"",@"SHT_NOTE"
	.sectionflags	@"SHF_NOTE_NV_TKINFO"
	.tkinfo
        /*0018*/ 	.word	0x00000002
        /*0030*/ 	.string	""
        /*0030*/ 	.string	"ptxas"
        /*0030*/ 	.string	"Cuda compilation tools, release 13.0, V13.0.88"
        /*0030*/ 	.string	"Build cuda_13.0.r13.0/compiler.36424714_0"
        /*0030*/ 	.string	"-arch sm_100 -m 64 "



//--------------------- .note.nv.cuinfo           --------------------------
	.section	.note.nv.cuinfo,"",@"SHT_NOTE"
	.sectionflags	@"SHF_NOTE_NV_CUINFO"
        /*0018*/ 	.short	0x0002
        /*001a*/ 	.short	0x0064
        /*001c*/ 	.short	0x0082
	.zero		2


//--------------------- .nv.info                  --------------------------
	.section	.nv.info,"",@"SHT_CUDA_INFO"
	.align	4


	//----- nvinfo : EIATTR_REGCOUNT
	.align		4
        /*0000*/ 	.byte	0x04, 0x2f
        /*0002*/ 	.short	(.L_1 - .L_0)
	.align		4
.L_0:
        /*0004*/ 	.word	index@(_Z16reverseGrayLevelPhii)
        /*0008*/ 	.word	0x00000008


	//----- nvinfo : EIATTR_FRAME_SIZE
	.align		4
.L_1:
        /*000c*/ 	.byte	0x04, 0x11
        /*000e*/ 	.short	(.L_3 - .L_2)
	.align		4
.L_2:
        /*0010*/ 	.word	index@(_Z16reverseGrayLevelPhii)
        /*0014*/ 	.word	0x00000000


	//----- nvinfo : EIATTR_MIN_STACK_SIZE
	.align		4
.L_3:
        /*0018*/ 	.byte	0x04, 0x12
        /*001a*/ 	.short	(.L_5 - .L_4)
	.align		4
.L_4:
        /*001c*/ 	.word	index@(_Z16reverseGrayLevelPhii)
        /*0020*/ 	.word	0x00000000
.L_5:


//--------------------- .nv.compat                --------------------------
	.section	.nv.compat,"",@"SHT_CUDA_COMPAT_INFO"
	.align	4
        /*0000*/ 	.byte	0x02, 0x09, 0x00, 0x00, 0x02, 0x02, 0x01, 0x00, 0x02, 0x05, 0x05, 0x00, 0x03, 0x07, 0x01, 0x01
        /*0010*/ 	.byte	0x02, 0x03, 0x00, 0x00, 0x02, 0x06, 0x01, 0x00, 0x04, 0x0b, 0x08, 0x00, 0x09, 0x00, 0x00, 0x00
        /*0020*/ 	.byte	0x00, 0x00, 0x00, 0x00


//--------------------- .nv.info._Z16reverseGrayLevelPhii --------------------------
	.section	.nv.info._Z16reverseGrayLevelPhii,"",@"SHT_CUDA_INFO"
	.sectionflags	@""
	.align	4


	//----- nvinfo : EIATTR_CUDA_API_VERSION
	.align		4
        /*0000*/ 	.byte	0x04, 0x37
        /*0002*/ 	.short	(.L_7 - .L_6)
.L_6:
        /*0004*/ 	.word	0x00000082


	//----- nvinfo : EIATTR_KPARAM_INFO
	.align		4
.L_7:
        /*0008*/ 	.byte	0x04, 0x17
        /*000a*/ 	.short	(.L_9 - .L_8)
.L_8:
        /*000c*/ 	.word	0x00000000
        /*0010*/ 	.short	0x0002
        /*0012*/ 	.short	0x000c
        /*0014*/ 	.byte	0x00, 0xf0, 0x11, 0x00


	//----- nvinfo : EIATTR_KPARAM_INFO
	.align		4
.L_9:
        /*0018*/ 	.byte	0x04, 0x17
        /*001a*/ 	.short	(.L_11 - .L_10)
.L_10:
        /*001c*/ 	.word	0x00000000
        /*0020*/ 	.short	0x0001
        /*0022*/ 	.short	0x0008
        /*0024*/ 	.byte	0x00, 0xf0, 0x11, 0x00


	//----- nvinfo : EIATTR_KPARAM_INFO
	.align		4
.L_11:
        /*0028*/ 	.byte	0x04, 0x17
        /*002a*/ 	.short	(.L_13 - .L_12)
.L_12:
        /*002c*/ 	.word	0x00000000
        /*0030*/ 	.short	0x0000
        /*0032*/ 	.short	0x0000
        /*0034*/ 	.byte	0x00, 0xf5, 0x21, 0x00


	//----- nvinfo : EIATTR_SPARSE_MMA_MASK
	.align		4
.L_13:
        /*0038*/ 	.byte	0x03, 0x50
        /*003a*/ 	.short	0x0000


	//----- nvinfo : EIATTR_MAXREG_COUNT
	.align		4
        /*003c*/ 	.byte	0x03, 0x1b
        /*003e*/ 	.short	0x00ff


	//----- nvinfo : EIATTR_MERCURY_ISA_VERSION
	.align		4
        /*0040*/ 	.byte	0x03, 0x5f
        /*0042*/ 	.short	0x0101


	//----- nvinfo : EIATTR_VRC_CTA_INIT_COUNT
	.align		4
        /*0044*/ 	.byte	0x02, 0x4a
	.zero		1
	.zero		1


	//----- nvinfo : EIATTR_EXIT_INSTR_OFFSETS
	.align		4
        /*0048*/ 	.byte	0x04, 0x1c
        /*004a*/ 	.short	(.L_15 - .L_14)


	//   ....[0]....
.L_14:
        /*004c*/ 	.word	0x000000c0


	//   ....[1]....
        /*0050*/ 	.word	0x00000150


	//----- nvinfo : EIATTR_CBANK_PARAM_SIZE
	.align		4
.L_15:
        /*0054*/ 	.byte	0x03, 0x19
        /*0056*/ 	.short	0x0010


	//----- nvinfo : EIATTR_PARAM_CBANK
	.align		4
        /*0058*/ 	.byte	0x04, 0x0a
        /*005a*/ 	.short	(.L_17 - .L_16)
	.align		4
.L_16:
        /*005c*/ 	.word	index@(.nv.constant0._Z16reverseGrayLevelPhii)
        /*0060*/ 	.short	0x0380
        /*0062*/ 	.short	0x0010


	//----- nvinfo : EIATTR_SW_WAR
	.align		4
.L_17:
        /*0064*/ 	.byte	0x04, 0x36
        /*0066*/ 	.short	(.L_19 - .L_18)
.L_18:
        /*0068*/ 	.word	0x00000008
.L_19:


//--------------------- .nv.callgraph             --------------------------
	.section	.nv.callgraph,"",@"SHT_CUDA_CALLGRAPH"
	.align	4
	.sectionentsize	8
	.align		4
        /*0000*/ 	.word	0x00000000
	.align		4
        /*0004*/ 	.word	0xffffffff
	.align		4
        /*0008*/ 	.word	0x00000000
	.align		4
        /*000c*/ 	.word	0xfffffffe
	.align		4
        /*0010*/ 	.word	0x00000000
	.align		4
        /*0014*/ 	.word	0xfffffffd
	.align		4
        /*0018*/ 	.word	0x00000000
	.align		4
        /*001c*/ 	.word	0xfffffffc


//--------------------- .text._Z16reverseGrayLevelPhii --------------------------
	.section	.text._Z16reverseGrayLevelPhii,"ax",@progbits
	.align	128
        .global         _Z16reverseGrayLevelPhii
        .type           _Z16reverseGrayLevelPhii,@function
        .size           _Z16reverseGrayLevelPhii,(.L_x_1 - _Z16reverseGrayLevelPhii)
        .other          _Z16reverseGrayLevelPhii,@"STO_CUDA_ENTRY STV_DEFAULT"
_Z16reverseGrayLevelPhii:
.text._Z16reverseGrayLevelPhii:
[----:B------:R-:W-:Y:S01]  /*0000*/  LDC R1, c[0x0][0x37c] ;  /* 0x0000df00ff017b82 */ /* 0x000fe20000000800 */
[----:B------:R-:W0:Y:S07]  /*0010*/  S2R R2, SR_TID.X ;  /* 0x0000000000027919 */ /* 0x000e2e0000002100 */
[----:B------:R-:W1:Y:S01]  /*0020*/  LDC R0, c[0x0][0x364] ;  /* 0x0000d900ff007b82 */ /* 0x000e620000000800 */
[----:B------:R-:W2:Y:S01]  /*0030*/  LDCU.64 UR6, c[0x0][0x388] ;  /* 0x00007100ff0677ac */ /* 0x000ea20008000a00 */
[----:B------:R-:W1:Y:S06]  /*0040*/  S2R R5, SR_TID.Y ;  /* 0x0000000000057919 */ /* 0x000e6c0000002200 */
[----:B------:R-:W0:Y:S08]  /*0050*/  S2UR UR5, SR_CTAID.X ;  /* 0x00000000000579c3 */ /* 0x000e300000002500 */
[----:B------:R-:W0:Y:S08]  /*0060*/  LDC R3, c[0x0][0x360] ;  /* 0x0000d800ff037b82 */ /* 0x000e300000000800 */
[----:B------:R-:W1:Y:S01]  /*0070*/  S2UR UR4, SR_CTAID.Y ;  /* 0x00000000000479c3 */ /* 0x000e620000002600 */
[----:B0-----:R-:W-:-:S05]  /*0080*/  IMAD R3, R3, UR5, R2 ;  /* 0x0000000503037c24 */ /* 0x001fca000f8e0202 */
[----:B--2---:R-:W-:Y:S01]  /*0090*/  ISETP.GE.AND P0, PT, R3, UR7, PT ;  /* 0x0000000703007c0c */ /* 0x004fe2000bf06270 */
[----:B-1----:R-:W-:-:S05]  /*00a0*/  IMAD R0, R0, UR4, R5 ;  /* 0x0000000400007c24 */ /* 0x002fca000f8e0205 */
[----:B------:R-:W-:-:S13]  /*00b0*/  ISETP.GE.OR P0, PT, R0, UR6, P0 ;  /* 0x0000000600007c0c */ /* 0x000fda0008706670 */
[----:B------:R-:W-:Y:S05]  /*00c0*/  @P0 EXIT ;  /* 0x000000000000094d */ /* 0x000fea0003800000 */
[----:B------:R-:W0:Y:S01]  /*00d0*/  LDCU.64 UR8, c[0x0][0x380] ;  /* 0x00007000ff0877ac */ /* 0x000e220008000a00 */
[----:B------:R-:W-:Y:S01]  /*00e0*/  IMAD R0, R0, UR7, R3 ;  /* 0x0000000700007c24 */ /* 0x000fe2000f8e0203 */
[----:B------:R-:W1:Y:S04]  /*00f0*/  LDCU.64 UR4, c[0x0][0x358] ;  /* 0x00006b00ff0477ac */ /* 0x000e680008000a00 */
[----:B0-----:R-:W-:-:S04]  /*0100*/  IADD3 R2, P0, PT, R0, UR8, RZ ;  /* 0x0000000800027c10 */ /* 0x001fc8000ff1e0ff */
[----:B------:R-:W-:-:S05]  /*0110*/  LEA.HI.X.SX32 R3, R0, UR9, 0x1, P0 ;  /* 0x0000000900037c11 */ /* 0x000fca00080f0eff */
[----:B-1----:R-:W2:Y:S02]  /*0120*/  LDG.E.U8 R0, desc[UR4][R2.64] ;  /* 0x0000000402007981 */ /* 0x002ea4000c1e1100 */
[----:B--2---:R-:W-:-:S05]  /*0130*/  LOP3.LUT R5, RZ, R0, RZ, 0x33, !PT ;  /* 0x00000000ff057212 */ /* 0x004fca00078e33ff */
[----:B------:R-:W-:Y:S01]  /*0140*/  STG.E.U8 desc[UR4][R2.64], R5 ;  /* 0x0000000502007986 */ /* 0x000fe2000c101104 */
[----:B------:R-:W-:Y:S05]  /*0150*/  EXIT ;  /* 0x000000000000794d */ /* 0x000fea0003800000 */
.L_x_0:
[----:B------:R-:W-:-:S00]  /*0160*/  BRA `(.L_x_0) ;  /* 0xfffffffc00fc7947 */ /* 0x000fc0000383ffff */
[----:B------:R-:W-:-:S00]  /*0170*/  NOP ;  /* 0x0000000000007918 */ /* 0x000fc00000000000 */
        /* <DEDUP_REMOVED lines=8> */
.L_x_1:


//--------------------- .nv.shared.reserved.0     --------------------------
	.section	.nv.shared.reserved.0,"aw",@nobits
	.weak		__nv_reservedSMEM_offset_0_alias
	.size		__nv_reservedSMEM_offset_0_alias, 0, 64
	.other		__nv_reservedSMEM_offset_0_alias,@"STO_CUDA_RESERVED_SHARED STV_DEFAULT"
__nv_reservedSMEM_offset_0_alias:
	.zero		0
	.zero		64


//--------------------- .nv.constant0._Z16reverseGrayLevelPhii --------------------------
	.section	.nv.constant0._Z16reverseGrayLevelPhii,"a",@progbits
	.sectionflags	@""
	.align	4
.nv.constant0._Z16reverseGrayLevelPhii:
	.zero		912


//--------------------- SYMBOLS --------------------------

	.type		.nv.reservedSmem.offset0,@object
	.size		.nv.reservedSmem.offset0,0x4
